	.headerflags	@"EF_CUDA_TEXMODE_UNIFIED EF_CUDA_64BIT_ADDRESS EF_CUDA_ACCELERATORS EF_CUDA_SM90 EF_CUDA_VIRTUAL_SM(EF_CUDA_SM90)"
	.elftype	@"ET_EXEC"


//--------------------- .nv.info                  --------------------------
	.section	.nv.info,"",@"SHT_CUDA_INFO"
	.align	4


	//----- nvinfo : EIATTR_REGCOUNT
	.align		4
        /*0000*/ 	.byte	0x04, 0x2f
        /*0002*/ 	.short	(.L_3 - .L_2)
	.align		4
.L_2:
        /*0004*/ 	.word	index@(triton_poi_fused__native_batch_norm_legit_no_training_add_relu_18)
        /*0008*/ 	.word	0x0000001c


	//----- nvinfo : EIATTR_MIN_STACK_SIZE
	.align		4
.L_3:
        /*000c*/ 	.byte	0x04, 0x12
        /*000e*/ 	.short	(.L_5 - .L_4)
	.align		4
.L_4:
        /*0010*/ 	.word	index@(triton_poi_fused__native_batch_norm_legit_no_training_add_relu_18)
        /*0014*/ 	.word	0x00000000


	//----- nvinfo : EIATTR_FRAME_SIZE
	.align		4
.L_5:
        /*0018*/ 	.byte	0x04, 0x11
        /*001a*/ 	.short	(.L_7 - .L_6)
	.align		4
.L_6:
        /*001c*/ 	.word	index@(triton_poi_fused__native_batch_norm_legit_no_training_add_relu_18)
        /*0020*/ 	.word	0x00000000


	//----- nvinfo : EIATTR_MIN_STACK_SIZE
	.align		4
.L_7:
        /*0024*/ 	.byte	0x04, 0x12
        /*0026*/ 	.short	(.L_9 - .L_8)
	.align		4
.L_8:
        /*0028*/ 	.word	index@(triton_poi_fused__native_batch_norm_legit_no_training_add_relu_18)
        /*002c*/ 	.word	0x00000000
.L_9:


//--------------------- .nv.info.triton_poi_fused__native_batch_norm_legit_no_training_add_relu_18 --------------------------
	.section	.nv.info.triton_poi_fused__native_batch_norm_legit_no_training_add_relu_18,"",@"SHT_CUDA_INFO"
	.sectionflags	@""
	.align	4


	//----- nvinfo : EIATTR_CUDA_API_VERSION
	.align		4
        /*0000*/ 	.byte	0x04, 0x37
        /*0002*/ 	.short	(.L_11 - .L_10)
.L_10:
        /*0004*/ 	.word	0x0000007c


	//----- nvinfo : EIATTR_KPARAM_INFO
	.align		4
.L_11:
        /*0008*/ 	.byte	0x04, 0x17
        /*000a*/ 	.short	(.L_13 - .L_12)
.L_12:
        /*000c*/ 	.word	0x00000000
        /*0010*/ 	.short	0x000c
        /*0012*/ 	.short	0x0060
        /*0014*/ 	.byte	0x00, 0xf0, 0x11, 0x00


	//----- nvinfo : EIATTR_KPARAM_INFO
	.align		4
.L_13:
        /*0018*/ 	.byte	0x04, 0x17
        /*001a*/ 	.short	(.L_15 - .L_14)
.L_14:
        /*001c*/ 	.word	0x00000000
        /*0020*/ 	.short	0x000b
        /*0022*/ 	.short	0x0058
        /*0024*/ 	.byte	0x00, 0xf4, 0x21, 0x00


	//----- nvinfo : EIATTR_KPARAM_INFO
	.align		4
.L_15:
        /*0028*/ 	.byte	0x04, 0x17
        /*002a*/ 	.short	(.L_17 - .L_16)
.L_16:
        /*002c*/ 	.word	0x00000000
        /*0030*/ 	.short	0x000a
        /*0032*/ 	.short	0x0050
        /*0034*/ 	.byte	0x00, 0xf4, 0x21, 0x00


	//----- nvinfo : EIATTR_KPARAM_INFO
	.align		4
.L_17:
        /*0038*/ 	.byte	0x04, 0x17
        /*003a*/ 	.short	(.L_19 - .L_18)
.L_18:
        /*003c*/ 	.word	0x00000000
        /*0040*/ 	.short	0x0009
        /*0042*/ 	.short	0x0048
        /*0044*/ 	.byte	0x00, 0xf4, 0x21, 0x00


	//----- nvinfo : EIATTR_KPARAM_INFO
	.align		4
.L_19:
        /*0048*/ 	.byte	0x04, 0x17
        /*004a*/ 	.short	(.L_21 - .L_20)
.L_20:
        /*004c*/ 	.word	0x00000000
        /*0050*/ 	.short	0x0008
        /*0052*/ 	.short	0x0040
        /*0054*/ 	.byte	0x00, 0xf4, 0x21, 0x00


	//----- nvinfo : EIATTR_KPARAM_INFO
	.align		4
.L_21:
        /*0058*/ 	.byte	0x04, 0x17
        /*005a*/ 	.short	(.L_23 - .L_22)
.L_22:
        /*005c*/ 	.word	0x00000000
        /*0060*/ 	.short	0x0007
        /*0062*/ 	.short	0x0038
        /*0064*/ 	.byte	0x00, 0xf4, 0x21, 0x00


	//----- nvinfo : EIATTR_KPARAM_INFO
	.align		4
.L_23:
        /*0068*/ 	.byte	0x04, 0x17
        /*006a*/ 	.short	(.L_25 - .L_24)
.L_24:
        /*006c*/ 	.word	0x00000000
        /*0070*/ 	.short	0x0006
        /*0072*/ 	.short	0x0030
        /*0074*/ 	.byte	0x00, 0xf4, 0x21, 0x00


	//----- nvinfo : EIATTR_KPARAM_INFO
	.align		4
.L_25:
        /*0078*/ 	.byte	0x04, 0x17
        /*007a*/ 	.short	(.L_27 - .L_26)
.L_26:
        /*007c*/ 	.word	0x00000000
        /*0080*/ 	.short	0x0005
        /*0082*/ 	.short	0x0028
        /*0084*/ 	.byte	0x00, 0xf4, 0x21, 0x00


	//----- nvinfo : EIATTR_KPARAM_INFO
	.align		4
.L_27:
        /*0088*/ 	.byte	0x04, 0x17
        /*008a*/ 	.short	(.L_29 - .L_28)
.L_28:
        /*008c*/ 	.word	0x00000000
        /*0090*/ 	.short	0x0004
        /*0092*/ 	.short	0x0020
        /*0094*/ 	.byte	0x00, 0xf4, 0x21, 0x00


	//----- nvinfo : EIATTR_KPARAM_INFO
	.align		4
.L_29:
        /*0098*/ 	.byte	0x04, 0x17
        /*009a*/ 	.short	(.L_31 - .L_30)
.L_30:
        /*009c*/ 	.word	0x00000000
        /*00a0*/ 	.short	0x0003
        /*00a2*/ 	.short	0x0018
        /*00a4*/ 	.byte	0x00, 0xf4, 0x21, 0x00


	//----- nvinfo : EIATTR_KPARAM_INFO
	.align		4
.L_31:
        /*00a8*/ 	.byte	0x04, 0x17
        /*00aa*/ 	.short	(.L_33 - .L_32)
.L_32:
        /*00ac*/ 	.word	0x00000000
        /*00b0*/ 	.short	0x0002
        /*00b2*/ 	.short	0x0010
        /*00b4*/ 	.byte	0x00, 0xf4, 0x21, 0x00


	//----- nvinfo : EIATTR_KPARAM_INFO
	.align		4
.L_33:
        /*00b8*/ 	.byte	0x04, 0x17
        /*00ba*/ 	.short	(.L_35 - .L_34)
.L_34:
        /*00bc*/ 	.word	0x00000000
        /*00c0*/ 	.short	0x0001
        /*00c2*/ 	.short	0x0008
        /*00c4*/ 	.byte	0x00, 0xf4, 0x21, 0x00


	//----- nvinfo : EIATTR_KPARAM_INFO
	.align		4
.L_35:
        /*00c8*/ 	.byte	0x04, 0x17
        /*00ca*/ 	.short	(.L_37 - .L_36)
.L_36:
        /*00cc*/ 	.word	0x00000000
        /*00d0*/ 	.short	0x0000
        /*00d2*/ 	.short	0x0000
        /*00d4*/ 	.byte	0x00, 0xf4, 0x21, 0x00


	//----- nvinfo : EIATTR_SPARSE_MMA_MASK
	.align		4
.L_37:
        /*00d8*/ 	.byte	0x03, 0x50
        /*00da*/ 	.short	0x0000


	//----- nvinfo : EIATTR_MAXREG_COUNT
	.align		4
        /*00dc*/ 	.byte	0x03, 0x1b
        /*00de*/ 	.short	0x00ff


	//----- nvinfo : EIATTR_EXIT_INSTR_OFFSETS
	.align		4
        /*00e0*/ 	.byte	0x04, 0x1c
        /*00e2*/ 	.short	(.L_39 - .L_38)


	//   ....[0]....
.L_38:
        /*00e4*/ 	.word	0x00000520


	//----- nvinfo : EIATTR_REQNTID
	.align		4
.L_39:
        /*00e8*/ 	.byte	0x04, 0x10
        /*00ea*/ 	.short	(.L_41 - .L_40)
.L_40:
        /*00ec*/ 	.word	0x00000080
        /*00f0*/ 	.word	0x00000001
        /*00f4*/ 	.word	0x00000001


	//----- nvinfo : EIATTR_CBANK_PARAM_SIZE
	.align		4
.L_41:
        /*00f8*/ 	.byte	0x03, 0x19
        /*00fa*/ 	.short	0x0064


	//----- nvinfo : EIATTR_PARAM_CBANK
	.align		4
        /*00fc*/ 	.byte	0x04, 0x0a
        /*00fe*/ 	.short	(.L_43 - .L_42)
	.align		4
.L_42:
        /*0100*/ 	.word	index@(.nv.constant0.triton_poi_fused__native_batch_norm_legit_no_training_add_relu_18)
        /*0104*/ 	.short	0x0210
        /*0106*/ 	.short	0x0064


	//----- nvinfo : EIATTR_SW_WAR
	.align		4
.L_43:
        /*0108*/ 	.byte	0x04, 0x36
        /*010a*/ 	.short	(.L_45 - .L_44)
.L_44:
        /*010c*/ 	.word	0x00000008
.L_45:


//--------------------- .nv.callgraph             --------------------------
	.section	.nv.callgraph,"",@"SHT_CUDA_CALLGRAPH"
	.align	4
	.sectionentsize	8
	.align		4
        /*0000*/ 	.word	0x00000000
	.align		4
        /*0004*/ 	.word	0xffffffff
	.align		4
        /*0008*/ 	.word	0x00000000
	.align		4
        /*000c*/ 	.word	0xfffffffe
	.align		4
        /*0010*/ 	.word	0x00000000
	.align		4
        /*0014*/ 	.word	0xfffffffd
	.align		4
        /*0018*/ 	.word	0x00000000
	.align		4
        /*001c*/ 	.word	0xfffffffc


//--------------------- .nv.constant4             --------------------------
	.section	.nv.constant4,"a",@progbits
	.align	8
	.align		8
.nv.constant4:
        /*0000*/ 	.dword	_$_str
	.align		8
        /*0008*/ 	.dword	_$_str_$_2


//--------------------- .text.triton_poi_fused__native_batch_norm_legit_no_training_add_relu_18 --------------------------
	.section	.text.triton_poi_fused__native_batch_norm_legit_no_training_add_relu_18,"ax",@progbits
	.align	128
        .global         triton_poi_fused__native_batch_norm_legit_no_training_add_relu_18
        .type           triton_poi_fused__native_batch_norm_legit_no_training_add_relu_18,@function
        .size           triton_poi_fused__native_batch_norm_legit_no_training_add_relu_18,(.L_x_1 - triton_poi_fused__native_batch_norm_legit_no_training_add_relu_18)
        .other          triton_poi_fused__native_batch_norm_legit_no_training_add_relu_18,@"STO_CUDA_ENTRY STV_DEFAULT"
triton_poi_fused__native_batch_norm_legit_no_training_add_relu_18:
.text.triton_poi_fused__native_batch_norm_legit_no_training_add_relu_18:
[----:B------:R-:W-:Y:S01]  /*0000*/  LDC R1, c[0x0][0x28] ;  /* 0x00000a00ff017b82 */ /* 0x000fe20000000800 */
[----:B------:R-:W1:Y:S07]  /*0010*/  S2R R15, SR_TID.X ;  /* 0x00000000000f7919 */ /* 0x000e6e0000002100 */
[----:B------:R-:W2:Y:S01]  /*0020*/  LDC.64 R16, c[0x0][0x250] ;  /* 0x00009400ff107b82 */ /* 0x000ea20000000a00 */
[----:B------:R-:W-:Y:S01]  /*0030*/  ULDC.64 UR4, c[0x0][0x208] ;  /* 0x0000820000047ab9 */ /* 0x000fe20000000a00 */
[----:B------:R-:W3:Y:S06]  /*0040*/  S2R R0, SR_CTAID.X ;  /* 0x0000000000007919 */ /* 0x000eec0000002500 */
[----:B------:R-:W4:Y:S08]  /*0050*/  LDC.64 R24, c[0x0][0x218] ;  /* 0x00008600ff187b82 */ /* 0x000f300000000a00 */
[----:B------:R-:W5:Y:S08]  /*0060*/  LDC.64 R22, c[0x0][0x220] ;  /* 0x00008800ff167b82 */ /* 0x000f700000000a00 */
[----:B------:R-:W4:Y:S01]  /*0070*/  LDC.64 R20, c[0x0][0x240] ;  /* 0x00009000ff147b82 */ /* 0x000f220000000a00 */
[----:B-1----:R-:W-:-:S07]  /*0080*/  LOP3.LUT R15, R15, 0x7f, RZ, 0xc0, !PT ;  /* 0x0000007f0f0f7812 */ /* 0x002fce00078ec0ff */
[----:B------:R-:W1:Y:S01]  /*0090*/  LDC.64 R12, c[0x0][0x248] ;  /* 0x00009200ff0c7b82 */ /* 0x000e620000000a00 */
[----:B---3--:R-:W-:Y:S02]  /*00a0*/  SHF.R.S32.HI R2, RZ, 0x18, R0 ;  /* 0x00000018ff027819 */ /* 0x008fe40000011400 */
[----:B------:R-:W-:Y:S02]  /*00b0*/  LEA R15, R0, R15, 0x7 ;  /* 0x0000000f000f7211 */ /* 0x000fe400078e38ff */
[----:B------:R-:W-:-:S03]  /*00c0*/  SGXT R0, R2, 0x1 ;  /* 0x000000010200781a */ /* 0x000fc60000000200 */
[----:B------:R-:W3:Y:S01]  /*00d0*/  LDC.64 R10, c[0x0][0x230] ;  /* 0x00008c00ff0a7b82 */ /* 0x000ee20000000a00 */
[----:B------:R-:W-:-:S04]  /*00e0*/  LEA.HI R0, R0, R15, RZ, 0x4 ;  /* 0x0000000f00007211 */ /* 0x000fc800078f20ff */
[----:B------:R-:W-:-:S03]  /*00f0*/  SHF.R.S32.HI R19, RZ, 0x4, R0 ;  /* 0x00000004ff137819 */ /* 0x000fc60000011400 */
[----:B------:R-:W1:Y:S01]  /*0100*/  LDC.64 R2, c[0x0][0x228] ;  /* 0x00008a00ff027b82 */ /* 0x000e620000000a00 */
[----:B------:R-:W-:-:S04]  /*0110*/  SHF.R.S32.HI R0, RZ, 0x1f, R0 ;  /* 0x0000001fff007819 */ /* 0x000fc80000011400 */
[----:B------:R-:W-:-:S03]  /*0120*/  LEA.HI R0, R0, R19, RZ, 0x7 ;  /* 0x0000001300007211 */ /* 0x000fc600078f38ff */
[----:B------:R-:W3:Y:S01]  /*0130*/  LDC.64 R8, c[0x0][0x238] ;  /* 0x00008e00ff087b82 */ /* 0x000ee20000000a00 */
[----:B------:R-:W-:-:S04]  /*0140*/  LOP3.LUT R0, R0, 0xffffff80, RZ, 0xc0, !PT ;  /* 0xffffff8000007812 */ /* 0x000fc800078ec0ff */
[----:B------:R-:W-:-:S03]  /*0150*/  IADD3 R19, R19, -R0, RZ ;  /* 0x8000000013137210 */ /* 0x000fc60007ffe0ff */
[----:B------:R-:W3:Y:S02]  /*0160*/  LDC.64 R6, c[0x0][0x258] ;  /* 0x00009600ff067b82 */ /* 0x000ee40000000a00 */
[----:B--2---:R-:W-:-:S05]  /*0170*/  IMAD.WIDE R16, R19, 0x4, R16 ;  /* 0x0000000413107825 */ /* 0x004fca00078e0210 */
[----:B------:R-:W2:Y:S01]  /*0180*/  LDG.E.EL R14, desc[UR4][R16.64] ;  /* 0x00000004100e7981 */ /* 0x000ea2000c2e1900 */
[----:B01----:R-:W-:Y:S01]  /*0190*/  IMAD.WIDE R2, R19, 0x4, R2 ;  /* 0x0000000413027825 */ /* 0x003fe200078e0202 */
[----:B------:R-:W0:Y:S04]  /*01a0*/  LDC.64 R4, c[0x0][0x260] ;  /* 0x00009800ff047b82 */ /* 0x000e280000000a00 */
[----:B------:R1:W2:Y:S01]  /*01b0*/  LDG.E.EL R0, desc[UR4][R2.64] ;  /* 0x0000000402007981 */ /* 0x0002a2000c2e1900 */
[----:B----4-:R-:W-:-:S04]  /*01c0*/  IMAD.WIDE R24, R15, 0x4, R24 ;  /* 0x000000040f187825 */ /* 0x010fc800078e0218 */
[----:B-----5:R-:W-:Y:S01]  /*01d0*/  IMAD.WIDE R22, R19, 0x4, R22 ;  /* 0x0000000413167825 */ /* 0x020fe200078e0216 */
[----:B------:R-:W4:Y:S01]  /*01e0*/  LDG.E R16, desc[UR4][R24.64] ;  /* 0x0000000418107981 */ /* 0x000f22000c1e1900 */
[----:B-1----:R-:W1:Y:S02]  /*01f0*/  LDC.64 R2, c[0x0][0x268] ;  /* 0x00009a00ff027b82 */ /* 0x002e640000000a00 */
[----:B------:R-:W-:Y:S01]  /*0200*/  IMAD.WIDE R20, R15, 0x4, R20 ;  /* 0x000000040f147825 */ /* 0x000fe200078e0214 */
[----:B------:R-:W4:Y:S03]  /*0210*/  LDG.E.EL R17, desc[UR4][R22.64] ;  /* 0x0000000416117981 */ /* 0x000f26000c2e1900 */
[C---:B------:R-:W-:Y:S02]  /*0220*/  IMAD.WIDE R12, R19.reuse, 0x4, R12 ;  /* 0x00000004130c7825 */ /* 0x040fe400078e020c */
[----:B------:R-:W5:Y:S02]  /*0230*/  LDG.E R20, desc[UR4][R20.64] ;  /* 0x0000000414147981 */ /* 0x000f64000c1e1900 */
[----:B---3--:R-:W-:-:S02]  /*0240*/  IMAD.WIDE R10, R19, 0x4, R10 ;  /* 0x00000004130a7825 */ /* 0x008fc400078e020a */
[----:B------:R-:W5:Y:S02]  /*0250*/  LDG.E.EL R13, desc[UR4][R12.64] ;  /* 0x000000040c0d7981 */ /* 0x000f64000c2e1900 */
[C---:B------:R-:W-:Y:S02]  /*0260*/  IMAD.WIDE R8, R19.reuse, 0x4, R8 ;  /* 0x0000000413087825 */ /* 0x040fe400078e0208 */
[----:B------:R-:W3:Y:S02]  /*0270*/  LDG.E.EL R10, desc[UR4][R10.64] ;  /* 0x000000040a0a7981 */ /* 0x000ee4000c2e1900 */
[C---:B------:R-:W-:Y:S02]  /*0280*/  IMAD.WIDE R6, R19.reuse, 0x4, R6 ;  /* 0x0000000413067825 */ /* 0x040fe400078e0206 */
[----:B------:R-:W3:Y:S02]  /*0290*/  LDG.E.EL R9, desc[UR4][R8.64] ;  /* 0x0000000408097981 */ /* 0x000ee4000c2e1900 */
[----:B0-----:R-:W-:-:S02]  /*02a0*/  IMAD.WIDE R4, R19, 0x4, R4 ;  /* 0x0000000413047825 */ /* 0x001fc400078e0204 */
[----:B------:R-:W3:Y:S04]  /*02b0*/  LDG.E.EL R6, desc[UR4][R6.64] ;  /* 0x0000000406067981 */ /* 0x000ee8000c2e1900 */
[----:B------:R0:W3:Y:S01]  /*02c0*/  LDG.E.EL R5, desc[UR4][R4.64] ;  /* 0x0000000404057981 */ /* 0x0000e2000c2e1900 */
[----:B-1----:R-:W-:-:S05]  /*02d0*/  IMAD.WIDE R2, R15, 0x4, R2 ;  /* 0x000000040f027825 */ /* 0x002fca00078e0202 */
[----:B------:R1:W3:Y:S01]  /*02e0*/  LDG.E R18, desc[UR4][R2.64] ;  /* 0x0000000402127981 */ /* 0x0002e2000c1e1900 */
[----:B0-----:R-:W-:Y:S01]  /*02f0*/  HFMA2.MMA R4, -RZ, RZ, 1.625, 0 ;  /* 0x3e800000ff047435 */ /* 0x001fe200000001ff */
[----:B--2---:R-:W-:Y:S01]  /*0300*/  FADD R14, R14, 9.9999997473787516356e-06 ;  /* 0x3727c5ac0e0e7421 */ /* 0x004fe20000000000 */
[----:B------:R-:W-:-:S03]  /*0310*/  FADD R0, R0, 9.9999997473787516356e-06 ;  /* 0x3727c5ac00007421 */ /* 0x000fc60000000000 */
[----:B------:R-:W0:Y:S08]  /*0320*/  MUFU.SQRT R19, R14 ;  /* 0x0000000e00137308 */ /* 0x000e300000002000 */
[----:B------:R-:W2:Y:S01]  /*0330*/  MUFU.SQRT R12, R0 ;  /* 0x00000000000c7308 */ /* 0x000ea20000002000 */
[----:B0-----:R-:W-:Y:S02]  /*0340*/  FSETP.GT.AND P1, PT, R19, 8.50705917302346158658e+37, PT ;  /* 0x7e8000001300780b */ /* 0x001fe40003f24000 */
[----:B--2---:R-:W-:-:S02]  /*0350*/  FSETP.GT.AND P0, PT, R12, 8.50705917302346158658e+37, PT ;  /* 0x7e8000000c00780b */ /* 0x004fc40003f04000 */
[----:B------:R-:W-:Y:S02]  /*0360*/  FSETP.GEU.AND P2, PT, R12, 1.175494350822287508e-38, PT ;  /* 0x008000000c00780b */ /* 0x000fe40003f4e000 */
[----:B------:R-:W-:-:S07]  /*0370*/  FSETP.GEU.AND P3, PT, R19, 1.175494350822287508e-38, PT ;  /* 0x008000001300780b */ /* 0x000fce0003f6e000 */
[----:B------:R-:W-:Y:S02]  /*0380*/  @P1 FMUL R19, R19, 0.25 ;  /* 0x3e80000013131820 */ /* 0x000fe40000400000 */
[----:B------:R-:W-:-:S04]  /*0390*/  @P0 FMUL R12, R12, 0.25 ;  /* 0x3e8000000c0c0820 */ /* 0x000fc80000400000 */
[----:B------:R-:W-:Y:S01]  /*03a0*/  @!P2 FMUL R12, R12, 16777216 ;  /* 0x4b8000000c0ca820 */ /* 0x000fe20000400000 */
[----:B------:R-:W-:-:S05]  /*03b0*/  @!P3 FMUL R19, R19, 16777216 ;  /* 0x4b8000001313b820 */ /* 0x000fca0000400000 */
[----:B------:R-:W0:Y:S01]  /*03c0*/  MUFU.RCP R12, R12 ;  /* 0x0000000c000c7308 */ /* 0x000e220000001000 */
[----:B-1----:R-:W-:-:S07]  /*03d0*/  FSEL R3, R4, 1, P0 ;  /* 0x3f80000004037808 */ /* 0x002fce0000000000 */
[----:B------:R-:W1:Y:S01]  /*03e0*/  MUFU.RCP R19, R19 ;  /* 0x0000001300137308 */ /* 0x000e620000001000 */
[----:B------:R-:W-:Y:S01]  /*03f0*/  FSEL R4, R4, 1, P1 ;  /* 0x3f80000004047808 */ /* 0x000fe20000800000 */
[----:B------:R-:W-:Y:S01]  /*0400*/  @!P2 FMUL R3, R3, 16777216 ;  /* 0x4b8000000303a820 */ /* 0x000fe20000400000 */
[----:B----4-:R-:W-:-:S03]  /*0410*/  FADD R17, R16, -R17 ;  /* 0x8000001110117221 */ /* 0x010fc60000000000 */
[----:B------:R-:W-:Y:S01]  /*0420*/  @!P3 FMUL R4, R4, 16777216 ;  /* 0x4b8000000404b820 */ /* 0x000fe20000400000 */
[----:B0-----:R-:W-:Y:S02]  /*0430*/  FMUL R0, R12, R3 ;  /* 0x000000030c007220 */ /* 0x001fe40000400000 */
[----:B------:R-:W0:Y:S01]  /*0440*/  LDC.64 R2, c[0x0][0x210] ;  /* 0x00008400ff027b82 */ /* 0x000e220000000a00 */
[----:B-----5:R-:W-:Y:S01]  /*0450*/  FADD R13, R20, -R13 ;  /* 0x8000000d140d7221 */ /* 0x020fe20000000000 */
[----:B------:R-:W-:Y:S01]  /*0460*/  FMUL R0, R0, R17 ;  /* 0x0000001100007220 */ /* 0x000fe20000400000 */
[----:B-1----:R-:W-:-:S03]  /*0470*/  FMUL R4, R19, R4 ;  /* 0x0000000413047220 */ /* 0x002fc60000400000 */
[----:B---3--:R-:W-:Y:S01]  /*0480*/  FFMA R0, R10, R0, R9 ;  /* 0x000000000a007223 */ /* 0x008fe20000000009 */
[----:B------:R-:W-:-:S04]  /*0490*/  FMUL R4, R4, R13 ;  /* 0x0000000d04047220 */ /* 0x000fc80000400000 */
[----:B------:R-:W-:Y:S01]  /*04a0*/  FFMA R4, R6, R4, R5 ;  /* 0x0000000406047223 */ /* 0x000fe20000000005 */
[----:B------:R-:W-:-:S04]  /*04b0*/  FADD R5, RZ, R0 ;  /* 0x00000000ff057221 */ /* 0x000fc80000000000 */
[----:B------:R-:W-:-:S04]  /*04c0*/  FADD R5, R4, R5 ;  /* 0x0000000504057221 */ /* 0x000fc80000000000 */
[----:B------:R-:W-:Y:S01]  /*04d0*/  FADD R0, R18, R5 ;  /* 0x0000000512007221 */ /* 0x000fe20000000000 */
[----:B------:R-:W-:Y:S01]  /*04e0*/  FSETP.GEU.AND P0, PT, R5, -R18, PT ;  /* 0x800000120500720b */ /* 0x000fe20003f0e000 */
[----:B0-----:R-:W-:-:S03]  /*04f0*/  IMAD.WIDE R2, R15, 0x4, R2 ;  /* 0x000000040f027825 */ /* 0x001fc600078e0202 */
[----:B------:R-:W-:-:S05]  /*0500*/  FSEL R5, R0, RZ, P0 ;  /* 0x000000ff00057208 */ /* 0x000fca0000000000 */
[----:B------:R-:W-:Y:S01]  /*0510*/  STG.E desc[UR4][R2.64], R5 ;  /* 0x0000000502007986 */ /* 0x000fe2000c101904 */
[----:B------:R-:W-:Y:S05]  /*0520*/  EXIT ;  /* 0x000000000000794d */ /* 0x000fea0003800000 */
.L_x_0:
[----:B------:R-:W-:-:S00]  /*0530*/  BRA `(.L_x_0) ;  /* 0xfffffffc00fc7947 */ /* 0x000fc0000383ffff */
[----:B------:R-:W-:-:S00]  /*0540*/  NOP ;  /* 0x0000000000007918 */ /* 0x000fc00000000000 */
        /* <DEDUP_REMOVED lines=11> */
.L_x_1:


//--------------------- .nv.global.init           --------------------------
	.section	.nv.global.init,"aw",@progbits
.nv.global.init:
	.type		_$_str,@object
	.size		_$_str,(_$_str_$_2 - _$_str)
_$_str:
        /*0000*/ 	.byte	0x5f, 0x5f, 0x43, 0x55, 0x44, 0x41, 0x5f, 0x46, 0x54, 0x5a, 0x00
	.type		_$_str_$_2,@object
	.size		_$_str_$_2,(.L_1 - _$_str_$_2)
_$_str_$_2:
        /*000b*/ 	.byte	0x5f, 0x5f, 0x43, 0x55, 0x44, 0x41, 0x5f, 0x50, 0x52, 0x45, 0x43, 0x5f, 0x53, 0x51, 0x52, 0x54
        /*001b*/ 	.byte	0x00
.L_1:


//--------------------- .nv.constant0.triton_poi_fused__native_batch_norm_legit_no_training_add_relu_18 --------------------------
	.section	.nv.constant0.triton_poi_fused__native_batch_norm_legit_no_training_add_relu_18,"a",@progbits
	.sectionflags	@""
	.align	4
.nv.constant0.triton_poi_fused__native_batch_norm_legit_no_training_add_relu_18:
	.zero		628
